	.headerflags	@"EF_CUDA_TEXMODE_UNIFIED EF_CUDA_64BIT_ADDRESS EF_CUDA_ACCELERATORS EF_CUDA_SM90 EF_CUDA_VIRTUAL_SM(EF_CUDA_SM90)"
	.elftype	@"ET_EXEC"


//--------------------- .nv.info                  --------------------------
	.section	.nv.info,"",@"SHT_CUDA_INFO"
	.align	4


	//----- nvinfo : EIATTR_REGCOUNT
	.align		4
        /*0000*/ 	.byte	0x04, 0x2f
        /*0002*/ 	.short	(.L_3 - .L_2)
	.align		4
.L_2:
        /*0004*/ 	.word	index@(triton_poi_fused__native_batch_norm_legit_no_training_silu_20)
        /*0008*/ 	.word	0x00000010


	//----- nvinfo : EIATTR_MIN_STACK_SIZE
	.align		4
.L_3:
        /*000c*/ 	.byte	0x04, 0x12
        /*000e*/ 	.short	(.L_5 - .L_4)
	.align		4
.L_4:
        /*0010*/ 	.word	index@(triton_poi_fused__native_batch_norm_legit_no_training_silu_20)
        /*0014*/ 	.word	0x00000000


	//----- nvinfo : EIATTR_FRAME_SIZE
	.align		4
.L_5:
        /*0018*/ 	.byte	0x04, 0x11
        /*001a*/ 	.short	(.L_7 - .L_6)
	.align		4
.L_6:
        /*001c*/ 	.word	index@(triton_poi_fused__native_batch_norm_legit_no_training_silu_20)
        /*0020*/ 	.word	0x00000000


	//----- nvinfo : EIATTR_MIN_STACK_SIZE
	.align		4
.L_7:
        /*0024*/ 	.byte	0x04, 0x12
        /*0026*/ 	.short	(.L_9 - .L_8)
	.align		4
.L_8:
        /*0028*/ 	.word	index@(triton_poi_fused__native_batch_norm_legit_no_training_silu_20)
        /*002c*/ 	.word	0x00000000
.L_9:


//--------------------- .nv.info.triton_poi_fused__native_batch_norm_legit_no_training_silu_20 --------------------------
	.section	.nv.info.triton_poi_fused__native_batch_norm_legit_no_training_silu_20,"",@"SHT_CUDA_INFO"
	.sectionflags	@""
	.align	4


	//----- nvinfo : EIATTR_CUDA_API_VERSION
	.align		4
        /*0000*/ 	.byte	0x04, 0x37
        /*0002*/ 	.short	(.L_11 - .L_10)
.L_10:
        /*0004*/ 	.word	0x0000007c


	//----- nvinfo : EIATTR_KPARAM_INFO
	.align		4
.L_11:
        /*0008*/ 	.byte	0x04, 0x17
        /*000a*/ 	.short	(.L_13 - .L_12)
.L_12:
        /*000c*/ 	.word	0x00000000
        /*0010*/ 	.short	0x0006
        /*0012*/ 	.short	0x0030
        /*0014*/ 	.byte	0x00, 0xf0, 0x11, 0x00


	//----- nvinfo : EIATTR_KPARAM_INFO
	.align		4
.L_13:
        /*0018*/ 	.byte	0x04, 0x17
        /*001a*/ 	.short	(.L_15 - .L_14)
.L_14:
        /*001c*/ 	.word	0x00000000
        /*0020*/ 	.short	0x0005
        /*0022*/ 	.short	0x0028
        /*0024*/ 	.byte	0x00, 0xf4, 0x21, 0x00


	//----- nvinfo : EIATTR_KPARAM_INFO
	.align		4
.L_15:
        /*0028*/ 	.byte	0x04, 0x17
        /*002a*/ 	.short	(.L_17 - .L_16)
.L_16:
        /*002c*/ 	.word	0x00000000
        /*0030*/ 	.short	0x0004
        /*0032*/ 	.short	0x0020
        /*0034*/ 	.byte	0x00, 0xf4, 0x21, 0x00


	//----- nvinfo : EIATTR_KPARAM_INFO
	.align		4
.L_17:
        /*0038*/ 	.byte	0x04, 0x17
        /*003a*/ 	.short	(.L_19 - .L_18)
.L_18:
        /*003c*/ 	.word	0x00000000
        /*0040*/ 	.short	0x0003
        /*0042*/ 	.short	0x0018
        /*0044*/ 	.byte	0x00, 0xf4, 0x21, 0x00


	//----- nvinfo : EIATTR_KPARAM_INFO
	.align		4
.L_19:
        /*0048*/ 	.byte	0x04, 0x17
        /*004a*/ 	.short	(.L_21 - .L_20)
.L_20:
        /*004c*/ 	.word	0x00000000
        /*0050*/ 	.short	0x0002
        /*0052*/ 	.short	0x0010
        /*0054*/ 	.byte	0x00, 0xf4, 0x21, 0x00


	//----- nvinfo : EIATTR_KPARAM_INFO
	.align		4
.L_21:
        /*0058*/ 	.byte	0x04, 0x17
        /*005a*/ 	.short	(.L_23 - .L_22)
.L_22:
        /*005c*/ 	.word	0x00000000
        /*0060*/ 	.short	0x0001
        /*0062*/ 	.short	0x0008
        /*0064*/ 	.byte	0x00, 0xf4, 0x21, 0x00


	//----- nvinfo : EIATTR_KPARAM_INFO
	.align		4
.L_23:
        /*0068*/ 	.byte	0x04, 0x17
        /*006a*/ 	.short	(.L_25 - .L_24)
.L_24:
        /*006c*/ 	.word	0x00000000
        /*0070*/ 	.short	0x0000
        /*0072*/ 	.short	0x0000
        /*0074*/ 	.byte	0x00, 0xf4, 0x21, 0x00


	//----- nvinfo : EIATTR_SPARSE_MMA_MASK
	.align		4
.L_25:
        /*0078*/ 	.byte	0x03, 0x50
        /*007a*/ 	.short	0x0000


	//----- nvinfo : EIATTR_MAXREG_COUNT
	.align		4
        /*007c*/ 	.byte	0x03, 0x1b
        /*007e*/ 	.short	0x00ff


	//----- nvinfo : EIATTR_EXIT_INSTR_OFFSETS
	.align		4
        /*0080*/ 	.byte	0x04, 0x1c
        /*0082*/ 	.short	(.L_27 - .L_26)


	//   ....[0]....
.L_26:
        /*0084*/ 	.word	0x00000380


	//----- nvinfo : EIATTR_REQNTID
	.align		4
.L_27:
        /*0088*/ 	.byte	0x04, 0x10
        /*008a*/ 	.short	(.L_29 - .L_28)
.L_28:
        /*008c*/ 	.word	0x00000080
        /*0090*/ 	.word	0x00000001
        /*0094*/ 	.word	0x00000001


	//----- nvinfo : EIATTR_CBANK_PARAM_SIZE
	.align		4
.L_29:
        /*0098*/ 	.byte	0x03, 0x19
        /*009a*/ 	.short	0x0034


	//----- nvinfo : EIATTR_PARAM_CBANK
	.align		4
        /*009c*/ 	.byte	0x04, 0x0a
        /*009e*/ 	.short	(.L_31 - .L_30)
	.align		4
.L_30:
        /*00a0*/ 	.word	index@(.nv.constant0.triton_poi_fused__native_batch_norm_legit_no_training_silu_20)
        /*00a4*/ 	.short	0x0210
        /*00a6*/ 	.short	0x0034


	//----- nvinfo : EIATTR_SW_WAR
	.align		4
.L_31:
        /*00a8*/ 	.byte	0x04, 0x36
        /*00aa*/ 	.short	(.L_33 - .L_32)
.L_32:
        /*00ac*/ 	.word	0x00000008
.L_33:


//--------------------- .nv.callgraph             --------------------------
	.section	.nv.callgraph,"",@"SHT_CUDA_CALLGRAPH"
	.align	4
	.sectionentsize	8
	.align		4
        /*0000*/ 	.word	0x00000000
	.align		4
        /*0004*/ 	.word	0xffffffff
	.align		4
        /*0008*/ 	.word	0x00000000
	.align		4
        /*000c*/ 	.word	0xfffffffe
	.align		4
        /*0010*/ 	.word	0x00000000
	.align		4
        /*0014*/ 	.word	0xfffffffd
	.align		4
        /*0018*/ 	.word	0x00000000
	.align		4
        /*001c*/ 	.word	0xfffffffc


//--------------------- .nv.constant4             --------------------------
	.section	.nv.constant4,"a",@progbits
	.align	8
	.align		8
.nv.constant4:
        /*0000*/ 	.dword	_$_str
	.align		8
        /*0008*/ 	.dword	_$_str_$_2


//--------------------- .text.triton_poi_fused__native_batch_norm_legit_no_training_silu_20 --------------------------
	.section	.text.triton_poi_fused__native_batch_norm_legit_no_training_silu_20,"ax",@progbits
	.align	128
        .global         triton_poi_fused__native_batch_norm_legit_no_training_silu_20
        .type           triton_poi_fused__native_batch_norm_legit_no_training_silu_20,@function
        .size           triton_poi_fused__native_batch_norm_legit_no_training_silu_20,(.L_x_1 - triton_poi_fused__native_batch_norm_legit_no_training_silu_20)
        .other          triton_poi_fused__native_batch_norm_legit_no_training_silu_20,@"STO_CUDA_ENTRY STV_DEFAULT"
triton_poi_fused__native_batch_norm_legit_no_training_silu_20:
.text.triton_poi_fused__native_batch_norm_legit_no_training_silu_20:
[----:B------:R-:W-:Y:S01]  /*0000*/  LDC R1, c[0x0][0x28] ;  /* 0x00000a00ff017b82 */ /* 0x000fe20000000800 */
[----:B------:R-:W1:Y:S07]  /*0010*/  S2R R0, SR_TID.X ;  /* 0x0000000000007919 */ /* 0x000e6e0000002100 */
[----:B------:R-:W2:Y:S01]  /*0020*/  LDC.64 R6, c[0x0][0x228] ;  /* 0x00008a00ff067b82 */ /* 0x000ea20000000a00 */
[----:B------:R-:W-:Y:S01]  /*0030*/  ULDC.64 UR4, c[0x0][0x208] ;  /* 0x0000820000047ab9 */ /* 0x000fe20000000a00 */
[----:B------:R-:W3:Y:S06]  /*0040*/  S2R R3, SR_CTAID.X ;  /* 0x0000000000037919 */ /* 0x000eec0000002500 */
[----:B------:R-:W4:Y:S08]  /*0050*/  LDC.64 R4, c[0x0][0x220] ;  /* 0x00008800ff047b82 */ /* 0x000f300000000a00 */
[----:B------:R-:W5:Y:S08]  /*0060*/  LDC.64 R8, c[0x0][0x230] ;  /* 0x00008c00ff087b82 */ /* 0x000f700000000a00 */
[----:B------:R-:W5:Y:S01]  /*0070*/  LDC.64 R10, c[0x0][0x238] ;  /* 0x00008e00ff0a7b82 */ /* 0x000f620000000a00 */
[----:B-1----:R-:W-:-:S02]  /*0080*/  LOP3.LUT R0, R0, 0x7f, RZ, 0xc0, !PT ;  /* 0x0000007f00007812 */ /* 0x002fc400078ec0ff */
[----:B---3--:R-:W-:Y:S02]  /*0090*/  SHF.R.S32.HI R2, RZ, 0x18, R3 ;  /* 0x00000018ff027819 */ /* 0x008fe40000011403 */
[----:B------:R-:W-:Y:S02]  /*00a0*/  LEA R0, R3, R0, 0x7 ;  /* 0x0000000003007211 */ /* 0x000fe400078e38ff */
[----:B------:R-:W-:-:S04]  /*00b0*/  SGXT R3, R2, 0x1 ;  /* 0x000000010203781a */ /* 0x000fc80000000200 */
[----:B------:R-:W-:-:S04]  /*00c0*/  LEA.HI R3, R3, R0, RZ, 0x7 ;  /* 0x0000000003037211 */ /* 0x000fc800078f38ff */
[----:B------:R-:W-:-:S04]  /*00d0*/  LOP3.LUT R3, R3, 0xffffff80, RZ, 0xc0, !PT ;  /* 0xffffff8003037812 */ /* 0x000fc800078ec0ff */
[----:B------:R-:W-:Y:S02]  /*00e0*/  IADD3 R13, R0, -R3, RZ ;  /* 0x80000003000d7210 */ /* 0x000fe40007ffe0ff */
[----:B------:R-:W1:Y:S03]  /*00f0*/  LDC.64 R2, c[0x0][0x218] ;  /* 0x00008600ff027b82 */ /* 0x000e660000000a00 */
[----:B--2---:R-:W-:-:S06]  /*0100*/  IMAD.WIDE R6, R13, 0x4, R6 ;  /* 0x000000040d067825 */ /* 0x004fcc00078e0206 */
[----:B------:R-:W2:Y:S01]  /*0110*/  LDG.E.EL R6, desc[UR4][R6.64] ;  /* 0x0000000406067981 */ /* 0x000ea2000c2e1900 */
[----:B----4-:R-:W-:-:S04]  /*0120*/  IMAD.WIDE R4, R13, 0x4, R4 ;  /* 0x000000040d047825 */ /* 0x010fc800078e0204 */
[C---:B-----5:R-:W-:Y:S02]  /*0130*/  IMAD.WIDE R8, R13.reuse, 0x4, R8 ;  /* 0x000000040d087825 */ /* 0x060fe400078e0208 */
[----:B------:R3:W4:Y:S02]  /*0140*/  LDG.E.EL R5, desc[UR4][R4.64] ;  /* 0x0000000404057981 */ /* 0x000724000c2e1900 */
[----:B0-----:R-:W-:Y:S02]  /*0150*/  IMAD.WIDE R10, R13, 0x4, R10 ;  /* 0x000000040d0a7825 */ /* 0x001fe400078e020a */
[----:B------:R-:W5:Y:S02]  /*0160*/  LDG.E.EL R8, desc[UR4][R8.64] ;  /* 0x0000000408087981 */ /* 0x000f64000c2e1900 */
[----:B-1----:R-:W-:Y:S02]  /*0170*/  IMAD.WIDE R2, R0, 0x4, R2 ;  /* 0x0000000400027825 */ /* 0x002fe400078e0202 */
[----:B------:R-:W5:Y:S04]  /*0180*/  LDG.E.EL R11, desc[UR4][R10.64] ;  /* 0x000000040a0b7981 */ /* 0x000f68000c2e1900 */
[----:B------:R-:W4:Y:S01]  /*0190*/  LDG.E R2, desc[UR4][R2.64] ;  /* 0x0000000402027981 */ /* 0x000f22000c1e1900 */
[----:B------:R-:W-:Y:S01]  /*01a0*/  HFMA2.MMA R12, -RZ, RZ, 1.625, 0 ;  /* 0x3e800000ff0c7435 */ /* 0x000fe200000001ff */
[----:B--2---:R-:W-:-:S04]  /*01b0*/  FADD R6, R6, 0.0010000000474974513054 ;  /* 0x3a83126f06067421 */ /* 0x004fc80000000000 */
[----:B------:R-:W0:Y:S02]  /*01c0*/  MUFU.SQRT R7, R6 ;  /* 0x0000000600077308 */ /* 0x000e240000002000 */
[C---:B0-----:R-:W-:Y:S02]  /*01d0*/  FSETP.GT.AND P0, PT, R7.reuse, 8.50705917302346158658e+37, PT ;  /* 0x7e8000000700780b */ /* 0x041fe40003f04000 */
[----:B------:R-:W-:-:S11]  /*01e0*/  FSETP.GEU.AND P1, PT, R7, 1.175494350822287508e-38, PT ;  /* 0x008000000700780b */ /* 0x000fd60003f2e000 */
[----:B------:R-:W-:-:S04]  /*01f0*/  @P0 FMUL R7, R7, 0.25 ;  /* 0x3e80000007070820 */ /* 0x000fc80000400000 */
[----:B------:R-:W-:-:S06]  /*0200*/  @!P1 FMUL R7, R7, 16777216 ;  /* 0x4b80000007079820 */ /* 0x000fcc0000400000 */
[----:B------:R-:W0:Y:S01]  /*0210*/  MUFU.RCP R7, R7 ;  /* 0x0000000700077308 */ /* 0x000e220000001000 */
[----:B---3--:R-:W-:Y:S01]  /*0220*/  FSEL R4, R12, 1, P0 ;  /* 0x3f8000000c047808 */ /* 0x008fe20000000000 */
[----:B----4-:R-:W-:-:S04]  /*0230*/  FADD R2, R2, -R5 ;  /* 0x8000000502027221 */ /* 0x010fc80000000000 */
[----:B------:R-:W-:-:S04]  /*0240*/  @!P1 FMUL R4, R4, 16777216 ;  /* 0x4b80000004049820 */ /* 0x000fc80000400000 */
[----:B0-----:R-:W-:-:S04]  /*0250*/  FMUL R3, R7, R4 ;  /* 0x0000000407037220 */ /* 0x001fc80000400000 */
[----:B------:R-:W-:-:S04]  /*0260*/  FMUL R2, R2, R3 ;  /* 0x0000000302027220 */ /* 0x000fc80000400000 */
[----:B-----5:R-:W-:-:S04]  /*0270*/  FFMA R8, R8, R2, R11 ;  /* 0x0000000208087223 */ /* 0x020fc8000000000b */
[----:B------:R-:W-:-:S04]  /*0280*/  FADD R2, RZ, -R8 ;  /* 0x80000008ff027221 */ /* 0x000fc80000000000 */
[----:B------:R-:W-:-:S05]  /*0290*/  FMUL R4, R2, 1.4426950216293334961 ;  /* 0x3fb8aa3b02047820 */ /* 0x000fca0000400000 */
[----:B------:R-:W-:-:S13]  /*02a0*/  FSETP.GEU.AND P0, PT, R4, -126, PT ;  /* 0xc2fc00000400780b */ /* 0x000fda0003f0e000 */
[----:B------:R-:W-:-:S04]  /*02b0*/  @!P0 FMUL R4, R4, 0.5 ;  /* 0x3f00000004048820 */ /* 0x000fc80000400000 */
[----:B------:R-:W0:Y:S02]  /*02c0*/  MUFU.EX2 R2, R4 ;  /* 0x0000000400027308 */ /* 0x000e240000000800 */
[----:B0-----:R-:W-:-:S04]  /*02d0*/  @!P0 FMUL R2, R2, R2 ;  /* 0x0000000202028220 */ /* 0x001fc80000400000 */
[----:B------:R-:W-:Y:S02]  /*02e0*/  FADD R5, R2, 1 ;  /* 0x3f80000002057421 */ /* 0x000fe40000000000 */
[----:B------:R-:W0:Y:S03]  /*02f0*/  LDC.64 R2, c[0x0][0x210] ;  /* 0x00008400ff027b82 */ /* 0x000e260000000a00 */
[----:B------:R-:W-:-:S13]  /*0300*/  FSETP.GT.AND P0, PT, R5, 8.50705917302346158658e+37, PT ;  /* 0x7e8000000500780b */ /* 0x000fda0003f04000 */
[----:B------:R-:W-:-:S06]  /*0310*/  @P0 FMUL R5, R5, 0.25 ;  /* 0x3e80000005050820 */ /* 0x000fcc0000400000 */
[----:B------:R-:W1:Y:S01]  /*0320*/  MUFU.RCP R5, R5 ;  /* 0x0000000500057308 */ /* 0x000e620000001000 */
[----:B------:R-:W-:Y:S01]  /*0330*/  FSEL R6, R12, 1, P0 ;  /* 0x3f8000000c067808 */ /* 0x000fe20000000000 */
[----:B0-----:R-:W-:-:S04]  /*0340*/  IMAD.WIDE R2, R0, 0x4, R2 ;  /* 0x0000000400027825 */ /* 0x001fc800078e0202 */
[----:B-1----:R-:W-:-:S04]  /*0350*/  FMUL R7, R5, R6 ;  /* 0x0000000605077220 */ /* 0x002fc80000400000 */
[----:B------:R-:W-:-:S05]  /*0360*/  FMUL R7, R8, R7 ;  /* 0x0000000708077220 */ /* 0x000fca0000400000 */
[----:B------:R-:W-:Y:S01]  /*0370*/  STG.E desc[UR4][R2.64], R7 ;  /* 0x0000000702007986 */ /* 0x000fe2000c101904 */
[----:B------:R-:W-:Y:S05]  /*0380*/  EXIT ;  /* 0x000000000000794d */ /* 0x000fea0003800000 */
.L_x_0:
[----:B------:R-:W-:-:S00]  /*0390*/  BRA `(.L_x_0) ;  /* 0xfffffffc00fc7947 */ /* 0x000fc0000383ffff */
[----:B------:R-:W-:-:S00]  /*03a0*/  NOP ;  /* 0x0000000000007918 */ /* 0x000fc00000000000 */
        /* <DEDUP_REMOVED lines=13> */
.L_x_1:


//--------------------- .nv.global.init           --------------------------
	.section	.nv.global.init,"aw",@progbits
.nv.global.init:
	.type		_$_str,@object
	.size		_$_str,(_$_str_$_2 - _$_str)
_$_str:
        /*0000*/ 	.byte	0x5f, 0x5f, 0x43, 0x55, 0x44, 0x41, 0x5f, 0x46, 0x54, 0x5a, 0x00
	.type		_$_str_$_2,@object
	.size		_$_str_$_2,(.L_1 - _$_str_$_2)
_$_str_$_2:
        /*000b*/ 	.byte	0x5f, 0x5f, 0x43, 0x55, 0x44, 0x41, 0x5f, 0x50, 0x52, 0x45, 0x43, 0x5f, 0x53, 0x51, 0x52, 0x54
        /*001b*/ 	.byte	0x00
.L_1:


//--------------------- .nv.constant0.triton_poi_fused__native_batch_norm_legit_no_training_silu_20 --------------------------
	.section	.nv.constant0.triton_poi_fused__native_batch_norm_legit_no_training_silu_20,"a",@progbits
	.sectionflags	@""
	.align	4
.nv.constant0.triton_poi_fused__native_batch_norm_legit_no_training_silu_20:
	.zero		580
